	.headerflags	@"EF_CUDA_TEXMODE_UNIFIED EF_CUDA_64BIT_ADDRESS EF_CUDA_ACCELERATORS EF_CUDA_SM90 EF_CUDA_VIRTUAL_SM(EF_CUDA_SM90)"
	.elftype	@"ET_EXEC"


//--------------------- .nv.info                  --------------------------
	.section	.nv.info,"",@"SHT_CUDA_INFO"
	.align	4


	//----- nvinfo : EIATTR_REGCOUNT
	.align		4
        /*0000*/ 	.byte	0x04, 0x2f
        /*0002*/ 	.short	(.L_1 - .L_0)
	.align		4
.L_0:
        /*0004*/ 	.word	index@(triton_poi_fused__to_copy_arange_clamp_mul_sub_1)
        /*0008*/ 	.word	0x0000000c


	//----- nvinfo : EIATTR_MIN_STACK_SIZE
	.align		4
.L_1:
        /*000c*/ 	.byte	0x04, 0x12
        /*000e*/ 	.short	(.L_3 - .L_2)
	.align		4
.L_2:
        /*0010*/ 	.word	index@(triton_poi_fused__to_copy_arange_clamp_mul_sub_1)
        /*0014*/ 	.word	0x00000000


	//----- nvinfo : EIATTR_FRAME_SIZE
	.align		4
.L_3:
        /*0018*/ 	.byte	0x04, 0x11
        /*001a*/ 	.short	(.L_5 - .L_4)
	.align		4
.L_4:
        /*001c*/ 	.word	index@(triton_poi_fused__to_copy_arange_clamp_mul_sub_1)
        /*0020*/ 	.word	0x00000000


	//----- nvinfo : EIATTR_MIN_STACK_SIZE
	.align		4
.L_5:
        /*0024*/ 	.byte	0x04, 0x12
        /*0026*/ 	.short	(.L_7 - .L_6)
	.align		4
.L_6:
        /*0028*/ 	.word	index@(triton_poi_fused__to_copy_arange_clamp_mul_sub_1)
        /*002c*/ 	.word	0x00000000
.L_7:


//--------------------- .nv.info.triton_poi_fused__to_copy_arange_clamp_mul_sub_1 --------------------------
	.section	.nv.info.triton_poi_fused__to_copy_arange_clamp_mul_sub_1,"",@"SHT_CUDA_INFO"
	.sectionflags	@""
	.align	4


	//----- nvinfo : EIATTR_CUDA_API_VERSION
	.align		4
        /*0000*/ 	.byte	0x04, 0x37
        /*0002*/ 	.short	(.L_9 - .L_8)
.L_8:
        /*0004*/ 	.word	0x0000007c


	//----- nvinfo : EIATTR_KPARAM_INFO
	.align		4
.L_9:
        /*0008*/ 	.byte	0x04, 0x17
        /*000a*/ 	.short	(.L_11 - .L_10)
.L_10:
        /*000c*/ 	.word	0x00000000
        /*0010*/ 	.short	0x0001
        /*0012*/ 	.short	0x0008
        /*0014*/ 	.byte	0x00, 0xf0, 0x11, 0x00


	//----- nvinfo : EIATTR_KPARAM_INFO
	.align		4
.L_11:
        /*0018*/ 	.byte	0x04, 0x17
        /*001a*/ 	.short	(.L_13 - .L_12)
.L_12:
        /*001c*/ 	.word	0x00000000
        /*0020*/ 	.short	0x0000
        /*0022*/ 	.short	0x0000
        /*0024*/ 	.byte	0x00, 0xf4, 0x21, 0x00


	//----- nvinfo : EIATTR_SPARSE_MMA_MASK
	.align		4
.L_13:
        /*0028*/ 	.byte	0x03, 0x50
        /*002a*/ 	.short	0x0000


	//----- nvinfo : EIATTR_MAXREG_COUNT
	.align		4
        /*002c*/ 	.byte	0x03, 0x1b
        /*002e*/ 	.short	0x00ff


	//----- nvinfo : EIATTR_EXIT_INSTR_OFFSETS
	.align		4
        /*0030*/ 	.byte	0x04, 0x1c
        /*0032*/ 	.short	(.L_15 - .L_14)


	//   ....[0]....
.L_14:
        /*0034*/ 	.word	0x00000160


	//   ....[1]....
        /*0038*/ 	.word	0x00000190


	//----- nvinfo : EIATTR_REQNTID
	.align		4
.L_15:
        /*003c*/ 	.byte	0x04, 0x10
        /*003e*/ 	.short	(.L_17 - .L_16)
.L_16:
        /*0040*/ 	.word	0x00000020
        /*0044*/ 	.word	0x00000001
        /*0048*/ 	.word	0x00000001


	//----- nvinfo : EIATTR_CBANK_PARAM_SIZE
	.align		4
.L_17:
        /*004c*/ 	.byte	0x03, 0x19
        /*004e*/ 	.short	0x000c


	//----- nvinfo : EIATTR_PARAM_CBANK
	.align		4
        /*0050*/ 	.byte	0x04, 0x0a
        /*0052*/ 	.short	(.L_19 - .L_18)
	.align		4
.L_18:
        /*0054*/ 	.word	index@(.nv.constant0.triton_poi_fused__to_copy_arange_clamp_mul_sub_1)
        /*0058*/ 	.short	0x0210
        /*005a*/ 	.short	0x000c


	//----- nvinfo : EIATTR_SW_WAR
	.align		4
.L_19:
        /*005c*/ 	.byte	0x04, 0x36
        /*005e*/ 	.short	(.L_21 - .L_20)
.L_20:
        /*0060*/ 	.word	0x00000008
.L_21:


//--------------------- .nv.callgraph             --------------------------
	.section	.nv.callgraph,"",@"SHT_CUDA_CALLGRAPH"
	.align	4
	.sectionentsize	8
	.align		4
        /*0000*/ 	.word	0x00000000
	.align		4
        /*0004*/ 	.word	0xffffffff
	.align		4
        /*0008*/ 	.word	0x00000000
	.align		4
        /*000c*/ 	.word	0xfffffffe
	.align		4
        /*0010*/ 	.word	0x00000000
	.align		4
        /*0014*/ 	.word	0xfffffffd
	.align		4
        /*0018*/ 	.word	0x00000000
	.align		4
        /*001c*/ 	.word	0xfffffffc


//--------------------- .text.triton_poi_fused__to_copy_arange_clamp_mul_sub_1 --------------------------
	.section	.text.triton_poi_fused__to_copy_arange_clamp_mul_sub_1,"ax",@progbits
	.align	128
        .global         triton_poi_fused__to_copy_arange_clamp_mul_sub_1
        .type           triton_poi_fused__to_copy_arange_clamp_mul_sub_1,@function
        .size           triton_poi_fused__to_copy_arange_clamp_mul_sub_1,(.L_x_1 - triton_poi_fused__to_copy_arange_clamp_mul_sub_1)
        .other          triton_poi_fused__to_copy_arange_clamp_mul_sub_1,@"STO_CUDA_ENTRY STV_DEFAULT"
triton_poi_fused__to_copy_arange_clamp_mul_sub_1:
.text.triton_poi_fused__to_copy_arange_clamp_mul_sub_1:
[----:B------:R-:W0:Y:S02]  /*0000*/  LDC R1, c[0x0][0x28] ;  /* 0x00000a00ff017b82 */ /* 0x000e240000000800 */
[----:B------:R-:W1:Y:S01]  /*0010*/  S2R R0, SR_TID.X ;  /* 0x0000000000007919 */ /* 0x000e620000002100 */
[----:B------:R-:W2:Y:S01]  /*0020*/  S2R R5, SR_CTAID.X ;  /* 0x0000000000057919 */ /* 0x000ea20000002500 */
[----:B-1----:R-:W-:-:S05]  /*0030*/  IMAD.SHL.U32 R0, R0, 0x2, RZ ;  /* 0x0000000200007824 */ /* 0x002fca00078e00ff */
[----:B------:R-:W-:-:S05]  /*0040*/  LOP3.LUT R0, R0, 0x3e, RZ, 0xc0, !PT ;  /* 0x0000003e00007812 */ /* 0x000fca00078ec0ff */
[----:B--2---:R-:W-:-:S04]  /*0050*/  IMAD R5, R5, 0x40, R0 ;  /* 0x0000004005057824 */ /* 0x004fc800078e0200 */
[C---:B------:R-:W-:Y:S01]  /*0060*/  VIADD R0, R5.reuse, 0x1 ;  /* 0x0000000105007836 */ /* 0x040fe20000000000 */
[----:B------:R-:W-:Y:S02]  /*0070*/  I2FP.F32.S32 R2, R5 ;  /* 0x0000000500027245 */ /* 0x000fe40000201400 */
[----:B------:R-:W-:Y:S02]  /*0080*/  ISETP.GE.AND P0, PT, R5, 0x40, PT ;  /* 0x000000400500780c */ /* 0x000fe40003f06270 */
[----:B------:R-:W-:Y:S01]  /*0090*/  I2FP.F32.S32 R0, R0 ;  /* 0x0000000000007245 */ /* 0x000fe20000201400 */
[----:B------:R-:W-:-:S04]  /*00a0*/  FMUL R2, R2, 0.23809523880481719971 ;  /* 0x3e73cf3d02027820 */ /* 0x000fc80000400000 */
[----:B------:R-:W-:Y:S01]  /*00b0*/  FMUL R0, R0, 0.23809523880481719971 ;  /* 0x3e73cf3d00007820 */ /* 0x000fe20000400000 */
[----:B------:R-:W-:Y:S02]  /*00c0*/  FMNMX R4, RZ, R2, !PT ;  /* 0x00000002ff047209 */ /* 0x000fe40007800000 */
[----:B------:R-:W1:Y:S02]  /*00d0*/  LDC.64 R2, c[0x0][0x210] ;  /* 0x00008400ff027b82 */ /* 0x000e640000000a00 */
[----:B------:R-:W-:Y:S01]  /*00e0*/  FMNMX R0, RZ, R0, !PT ;  /* 0x00000000ff007209 */ /* 0x000fe20007800000 */
[----:B------:R-:W2:Y:S08]  /*00f0*/  F2I.TRUNC.NTZ R6, R4 ;  /* 0x0000000400067305 */ /* 0x000eb0000020f100 */
[----:B------:R-:W3:Y:S01]  /*0100*/  F2I.TRUNC.NTZ R7, R0 ;  /* 0x0000000000077305 */ /* 0x000ee2000020f100 */
[----:B--2---:R-:W-:-:S05]  /*0110*/  I2FP.F32.S32 R9, R6 ;  /* 0x0000000600097245 */ /* 0x004fca0000201400 */
[----:B------:R-:W-:Y:S01]  /*0120*/  FADD.SAT R6, R4, -R9 ;  /* 0x8000000904067221 */ /* 0x000fe20000002000 */
[----:B-1----:R-:W-:Y:S01]  /*0130*/  IMAD.WIDE R2, R5, 0x4, R2 ;  /* 0x0000000405027825 */ /* 0x002fe200078e0202 */
[----:B---3--:R-:W-:-:S05]  /*0140*/  I2FP.F32.S32 R7, R7 ;  /* 0x0000000700077245 */ /* 0x008fca0000201400 */
[----:B------:R-:W-:Y:S01]  /*0150*/  FADD.SAT R7, R0, -R7 ;  /* 0x8000000700077221 */ /* 0x000fe20000002000 */
[----:B------:R-:W-:Y:S06]  /*0160*/  @P0 EXIT ;  /* 0x000000000000094d */ /* 0x000fec0003800000 */
[----:B------:R-:W-:Y:S02]  /*0170*/  ULDC.64 UR4, c[0x0][0x208] ;  /* 0x0000820000047ab9 */ /* 0x000fe40000000a00 */
[----:B------:R-:W-:Y:S01]  /*0180*/  STG.E.64 desc[UR4][R2.64], R6 ;  /* 0x0000000602007986 */ /* 0x000fe2000c101b04 */
[----:B------:R-:W-:Y:S05]  /*0190*/  EXIT ;  /* 0x000000000000794d */ /* 0x000fea0003800000 */
.L_x_0:
[----:B------:R-:W-:-:S00]  /*01a0*/  BRA `(.L_x_0) ;  /* 0xfffffffc00fc7947 */ /* 0x000fc0000383ffff */
[----:B------:R-:W-:-:S00]  /*01b0*/  NOP ;  /* 0x0000000000007918 */ /* 0x000fc00000000000 */
        /* <DEDUP_REMOVED lines=12> */
.L_x_1:


//--------------------- .nv.constant0.triton_poi_fused__to_copy_arange_clamp_mul_sub_1 --------------------------
	.section	.nv.constant0.triton_poi_fused__to_copy_arange_clamp_mul_sub_1,"a",@progbits
	.sectionflags	@""
	.align	4
.nv.constant0.triton_poi_fused__to_copy_arange_clamp_mul_sub_1:
	.zero		540
